//
// Generated by NVIDIA NVVM Compiler
//
// Compiler Build ID: CL-36424714
// Cuda compilation tools, release 13.0, V13.0.88
// Based on NVVM 20.0.0
//

.version 9.0
.target sm_100
.address_size 64

	// .globl	_Z5Hellov

.visible .entry _Z5Hellov()
{


	ret;

}
	// .globl	_Z4InitlPf
.visible .entry _Z4InitlPf(
	.param .u64 _Z4InitlPf_param_0,
	.param .u64 .ptr .align 1 _Z4InitlPf_param_1
)
{
	.reg .pred 	%p<2>;
	.reg .b32 	%r<9>;
	.reg .b32 	%f<2>;
	.reg .b64 	%rd<7>;

	ld.param.u64 	%rd3, [_Z4InitlPf_param_0];
	ld.param.u64 	%rd2, [_Z4InitlPf_param_1];
	mov.u32 	%r1, %tid.z;
	mov.u32 	%r2, %ntid.x;
	mov.u32 	%r3, %ntid.y;
	mov.u32 	%r4, %tid.y;
	mov.u32 	%r5, %tid.x;
	mad.lo.s32 	%r6, %r3, %r1, %r4;
	mad.lo.s32 	%r7, %r6, %r2, %r5;
	cvt.u64.u32 	%rd1, %r7;
	setp.le.s64 	%p1, %rd3, %rd1;
	@%p1 bra 	$L__BB1_2;
	cvt.u32.u64 	%r8, %rd1;
	cvta.to.global.u64 	%rd4, %rd2;
	cvt.rn.f32.u32 	%f1, %r8;
	shl.b64 	%rd5, %rd1, 2;
	add.s64 	%rd6, %rd4, %rd5;
	st.global.f32 	[%rd6], %f1;
$L__BB1_2:
	ret;

}
	// .globl	_Z6MedianlPfS_S_
.visible .entry _Z6MedianlPfS_S_(
	.param .u64 _Z6MedianlPfS_S__param_0,
	.param .u64 .ptr .align 1 _Z6MedianlPfS_S__param_1,
	.param .u64 .ptr .align 1 _Z6MedianlPfS_S__param_2,
	.param .u64 .ptr .align 1 _Z6MedianlPfS_S__param_3
)
{
	.reg .pred 	%p<25>;
	.reg .b32 	%r<20>;
	.reg .b32 	%f<104>;
	.reg .b64 	%rd<29>;

	ld.param.u64 	%rd6, [_Z6MedianlPfS_S__param_0];
	ld.param.u64 	%rd4, [_Z6MedianlPfS_S__param_1];
	ld.param.u64 	%rd5, [_Z6MedianlPfS_S__param_2];
	ld.param.u64 	%rd7, [_Z6MedianlPfS_S__param_3];
	cvta.to.global.u64 	%rd1, %rd7;
	mov.u32 	%r1, %ctaid.x;
	mov.u32 	%r2, %tid.x;
	mov.u32 	%r3, %ntid.x;
	mul.lo.s32 	%r4, %r1, %r3;
	add.s32 	%r7, %r4, %r2;
	cvt.s64.s32 	%rd2, %r7;
	setp.le.s64 	%p1, %rd6, %rd2;
	@%p1 bra 	$L__BB2_45;
	setp.eq.s32 	%p2, %r1, 0;
	@%p2 bra 	$L__BB2_45;
	setp.eq.s32 	%p3, %r1, 599;
	@%p3 bra 	$L__BB2_45;
	setp.eq.s32 	%p4, %r2, 0;
	@%p4 bra 	$L__BB2_45;
	setp.eq.s32 	%p5, %r2, 599;
	@%p5 bra 	$L__BB2_45;
	cvta.to.global.u64 	%rd8, %rd4;
	cvt.u32.u64 	%r9, %rd2;
	shl.b64 	%rd9, %rd2, 2;
	add.s64 	%rd3, %rd8, %rd9;
	ld.global.f32 	%f68, [%rd3];
	st.global.f32 	[%rd1], %f68;
	sub.s32 	%r10, %r4, %r3;
	add.s32 	%r11, %r10, %r2;
	mul.wide.u32 	%rd10, %r11, 4;
	add.s64 	%rd11, %rd8, %rd10;
	ld.global.f32 	%f88, [%rd11];
	st.global.f32 	[%rd1+4], %f88;
	add.s32 	%r12, %r11, 1;
	mul.wide.u32 	%rd12, %r12, 4;
	add.s64 	%rd13, %rd8, %rd12;
	ld.global.f32 	%f90, [%rd13];
	st.global.f32 	[%rd1+8], %f90;
	add.s32 	%r13, %r12, %r3;
	mul.wide.u32 	%rd14, %r13, 4;
	add.s64 	%rd15, %rd8, %rd14;
	ld.global.f32 	%f92, [%rd15];
	st.global.f32 	[%rd1+12], %f92;
	add.s32 	%r14, %r9, %r3;
	add.s32 	%r15, %r13, %r3;
	mul.wide.u32 	%rd16, %r15, 4;
	add.s64 	%rd17, %rd8, %rd16;
	ld.global.f32 	%f94, [%rd17];
	st.global.f32 	[%rd1+16], %f94;
	mul.wide.u32 	%rd18, %r14, 4;
	add.s64 	%rd19, %rd8, %rd18;
	ld.global.f32 	%f96, [%rd19];
	st.global.f32 	[%rd1+20], %f96;
	add.s32 	%r16, %r15, -2;
	mul.wide.u32 	%rd20, %r16, 4;
	add.s64 	%rd21, %rd8, %rd20;
	ld.global.f32 	%f98, [%rd21];
	st.global.f32 	[%rd1+24], %f98;
	add.s32 	%r17, %r13, -2;
	mul.wide.u32 	%rd22, %r17, 4;
	add.s64 	%rd23, %rd8, %rd22;
	ld.global.f32 	%f100, [%rd23];
	st.global.f32 	[%rd1+28], %f100;
	add.s32 	%r18, %r11, -1;
	mul.wide.u32 	%rd24, %r18, 4;
	add.s64 	%rd25, %rd8, %rd24;
	ld.global.f32 	%f102, [%rd25];
	st.global.f32 	[%rd1+32], %f102;
	ld.global.f32 	%f84, [%rd1+36];
	mov.b32 	%r19, 0;
$L__BB2_6:
	setp.geu.f32 	%p6, %f88, %f68;
	mov.f32 	%f70, %f88;
	@%p6 bra 	$L__BB2_8;
	st.global.f32 	[%rd1], %f88;
	st.global.f32 	[%rd1+4], %f68;
	mov.f32 	%f70, %f68;
	mov.f32 	%f68, %f88;
$L__BB2_8:
	setp.geu.f32 	%p7, %f90, %f70;
	mov.f32 	%f72, %f90;
	@%p7 bra 	$L__BB2_10;
	st.global.f32 	[%rd1+4], %f90;
	st.global.f32 	[%rd1+8], %f70;
	mov.f32 	%f72, %f70;
	mov.f32 	%f70, %f90;
$L__BB2_10:
	setp.geu.f32 	%p8, %f92, %f72;
	mov.f32 	%f74, %f92;
	@%p8 bra 	$L__BB2_12;
	st.global.f32 	[%rd1+8], %f92;
	st.global.f32 	[%rd1+12], %f72;
	mov.f32 	%f74, %f72;
	mov.f32 	%f72, %f92;
$L__BB2_12:
	setp.geu.f32 	%p9, %f94, %f74;
	mov.f32 	%f76, %f94;
	@%p9 bra 	$L__BB2_14;
	st.global.f32 	[%rd1+12], %f94;
	st.global.f32 	[%rd1+16], %f74;
	mov.f32 	%f76, %f74;
	mov.f32 	%f74, %f94;
$L__BB2_14:
	setp.geu.f32 	%p10, %f96, %f76;
	mov.f32 	%f78, %f96;
	@%p10 bra 	$L__BB2_16;
	st.global.f32 	[%rd1+16], %f96;
	st.global.f32 	[%rd1+20], %f76;
	mov.f32 	%f78, %f76;
	mov.f32 	%f76, %f96;
$L__BB2_16:
	setp.geu.f32 	%p11, %f98, %f78;
	mov.f32 	%f80, %f98;
	@%p11 bra 	$L__BB2_18;
	st.global.f32 	[%rd1+20], %f98;
	st.global.f32 	[%rd1+24], %f78;
	mov.f32 	%f80, %f78;
	mov.f32 	%f78, %f98;
$L__BB2_18:
	setp.geu.f32 	%p12, %f100, %f80;
	mov.f32 	%f82, %f100;
	@%p12 bra 	$L__BB2_20;
	st.global.f32 	[%rd1+24], %f100;
	st.global.f32 	[%rd1+28], %f80;
	mov.f32 	%f82, %f80;
	mov.f32 	%f80, %f100;
$L__BB2_20:
	setp.geu.f32 	%p13, %f102, %f82;
	mov.f32 	%f81, %f102;
	@%p13 bra 	$L__BB2_22;
	st.global.f32 	[%rd1+28], %f102;
	st.global.f32 	[%rd1+32], %f82;
	mov.f32 	%f81, %f82;
	mov.f32 	%f82, %f102;
$L__BB2_22:
	setp.geu.f32 	%p14, %f84, %f81;
	mov.f32 	%f83, %f81;
	@%p14 bra 	$L__BB2_24;
	st.global.f32 	[%rd1+32], %f84;
	st.global.f32 	[%rd1+36], %f81;
	mov.f32 	%f83, %f84;
	mov.f32 	%f84, %f81;
$L__BB2_24:
	setp.eq.s32 	%p15, %r19, 8;
	@%p15 bra 	$L__BB2_44;
	setp.geu.f32 	%p16, %f70, %f68;
	mov.f32 	%f88, %f70;
	@%p16 bra 	$L__BB2_27;
	st.global.f32 	[%rd1], %f70;
	st.global.f32 	[%rd1+4], %f68;
	mov.f32 	%f88, %f68;
	mov.f32 	%f68, %f70;
$L__BB2_27:
	setp.geu.f32 	%p17, %f72, %f88;
	mov.f32 	%f90, %f72;
	@%p17 bra 	$L__BB2_29;
	st.global.f32 	[%rd1+4], %f72;
	st.global.f32 	[%rd1+8], %f88;
	mov.f32 	%f90, %f88;
	mov.f32 	%f88, %f72;
$L__BB2_29:
	setp.geu.f32 	%p18, %f74, %f90;
	mov.f32 	%f92, %f74;
	@%p18 bra 	$L__BB2_31;
	st.global.f32 	[%rd1+8], %f74;
	st.global.f32 	[%rd1+12], %f90;
	mov.f32 	%f92, %f90;
	mov.f32 	%f90, %f74;
$L__BB2_31:
	setp.geu.f32 	%p19, %f76, %f92;
	mov.f32 	%f94, %f76;
	@%p19 bra 	$L__BB2_33;
	st.global.f32 	[%rd1+12], %f76;
	st.global.f32 	[%rd1+16], %f92;
	mov.f32 	%f94, %f92;
	mov.f32 	%f92, %f76;
$L__BB2_33:
	setp.geu.f32 	%p20, %f78, %f94;
	mov.f32 	%f96, %f78;
	@%p20 bra 	$L__BB2_35;
	st.global.f32 	[%rd1+16], %f78;
	st.global.f32 	[%rd1+20], %f94;
	mov.f32 	%f96, %f94;
	mov.f32 	%f94, %f78;
$L__BB2_35:
	setp.geu.f32 	%p21, %f80, %f96;
	mov.f32 	%f98, %f80;
	@%p21 bra 	$L__BB2_37;
	st.global.f32 	[%rd1+20], %f80;
	st.global.f32 	[%rd1+24], %f96;
	mov.f32 	%f98, %f96;
	mov.f32 	%f96, %f80;
$L__BB2_37:
	setp.geu.f32 	%p22, %f82, %f98;
	mov.f32 	%f100, %f82;
	@%p22 bra 	$L__BB2_39;
	st.global.f32 	[%rd1+24], %f82;
	st.global.f32 	[%rd1+28], %f98;
	mov.f32 	%f100, %f98;
	mov.f32 	%f98, %f82;
$L__BB2_39:
	setp.geu.f32 	%p23, %f83, %f100;
	mov.f32 	%f102, %f83;
	@%p23 bra 	$L__BB2_41;
	st.global.f32 	[%rd1+28], %f83;
	st.global.f32 	[%rd1+32], %f100;
	mov.f32 	%f102, %f100;
	mov.f32 	%f100, %f83;
$L__BB2_41:
	setp.geu.f32 	%p24, %f84, %f102;
	@%p24 bra 	$L__BB2_43;
	st.global.f32 	[%rd1+32], %f84;
	st.global.f32 	[%rd1+36], %f102;
	mov.f32 	%f103, %f102;
	mov.f32 	%f102, %f84;
	mov.f32 	%f84, %f103;
$L__BB2_43:
	add.s32 	%r19, %r19, 2;
	bra.uni 	$L__BB2_6;
$L__BB2_44:
	cvta.to.global.u64 	%rd26, %rd5;
	add.s64 	%rd28, %rd26, %rd9;
	st.global.f32 	[%rd28], %f76;
	st.global.f32 	[%rd3], %f76;
$L__BB2_45:
	ret;

}


// ===== COMPILED SASS (sm_100) =====

	.target	sm_100

	.elftype	@"ET_EXEC"


//--------------------- .note.nv.tkinfo           --------------------------
	.section	.note.nv.tkinfo,"",@"SHT_NOTE"
	.sectionflags	@"SHF_NOTE_NV_TKINFO"
	.tkinfo
        /*0018*/ 	.word	0x00000002
        /*0030*/ 	.string	""
        /*0030*/ 	.string	"ptxas"
        /*0030*/ 	.string	"Cuda compilation tools, release 13.0, V13.0.88"
        /*0030*/ 	.string	"Build cuda_13.0.r13.0/compiler.36424714_0"
        /*0030*/ 	.string	"-arch sm_100 -m 64 "



//--------------------- .note.nv.cuinfo           --------------------------
	.section	.note.nv.cuinfo,"",@"SHT_NOTE"
	.sectionflags	@"SHF_NOTE_NV_CUINFO"
        /*0018*/ 	.short	0x0002
        /*001a*/ 	.short	0x0064
        /*001c*/ 	.short	0x0082
	.zero		2


//--------------------- .nv.info                  --------------------------
	.section	.nv.info,"",@"SHT_CUDA_INFO"
	.align	4


	//----- nvinfo : EIATTR_REGCOUNT
	.align		4
        /*0000*/ 	.byte	0x04, 0x2f
        /*0002*/ 	.short	(.L_1 - .L_0)
	.align		4
.L_0:
        /*0004*/ 	.word	index@(_Z5Hellov)
        /*0008*/ 	.word	0x00000004


	//----- nvinfo : EIATTR_FRAME_SIZE
	.align		4
.L_1:
        /*000c*/ 	.byte	0x04, 0x11
        /*000e*/ 	.short	(.L_3 - .L_2)
	.align		4
.L_2:
        /*0010*/ 	.word	index@(_Z5Hellov)
        /*0014*/ 	.word	0x00000000


	//----- nvinfo : EIATTR_REGCOUNT
	.align		4
.L_3:
        /*0018*/ 	.byte	0x04, 0x2f
        /*001a*/ 	.short	(.L_5 - .L_4)
	.align		4
.L_4:
        /*001c*/ 	.word	index@(_Z4InitlPf)
        /*0020*/ 	.word	0x00000008


	//----- nvinfo : EIATTR_FRAME_SIZE
	.align		4
.L_5:
        /*0024*/ 	.byte	0x04, 0x11
        /*0026*/ 	.short	(.L_7 - .L_6)
	.align		4
.L_6:
        /*0028*/ 	.word	index@(_Z4InitlPf)
        /*002c*/ 	.word	0x00000000


	//----- nvinfo : EIATTR_REGCOUNT
	.align		4
.L_7:
        /*0030*/ 	.byte	0x04, 0x2f
        /*0032*/ 	.short	(.L_9 - .L_8)
	.align		4
.L_8:
        /*0034*/ 	.word	index@(_Z6MedianlPfS_S_)
        /*0038*/ 	.word	0x00000020


	//----- nvinfo : EIATTR_FRAME_SIZE
	.align		4
.L_9:
        /*003c*/ 	.byte	0x04, 0x11
        /*003e*/ 	.short	(.L_11 - .L_10)
	.align		4
.L_10:
        /*0040*/ 	.word	index@(_Z6MedianlPfS_S_)
        /*0044*/ 	.word	0x00000000


	//----- nvinfo : EIATTR_MIN_STACK_SIZE
	.align		4
.L_11:
        /*0048*/ 	.byte	0x04, 0x12
        /*004a*/ 	.short	(.L_13 - .L_12)
	.align		4
.L_12:
        /*004c*/ 	.word	index@(_Z6MedianlPfS_S_)
        /*0050*/ 	.word	0x00000000


	//----- nvinfo : EIATTR_MIN_STACK_SIZE
	.align		4
.L_13:
        /*0054*/ 	.byte	0x04, 0x12
        /*0056*/ 	.short	(.L_15 - .L_14)
	.align		4
.L_14:
        /*0058*/ 	.word	index@(_Z4InitlPf)
        /*005c*/ 	.word	0x00000000


	//----- nvinfo : EIATTR_MIN_STACK_SIZE
	.align		4
.L_15:
        /*0060*/ 	.byte	0x04, 0x12
        /*0062*/ 	.short	(.L_17 - .L_16)
	.align		4
.L_16:
        /*0064*/ 	.word	index@(_Z5Hellov)
        /*0068*/ 	.word	0x00000000
.L_17:


//--------------------- .nv.compat                --------------------------
	.section	.nv.compat,"",@"SHT_CUDA_COMPAT_INFO"
	.align	4
        /*0000*/ 	.byte	0x02, 0x09, 0x00, 0x00, 0x02, 0x02, 0x01, 0x00, 0x02, 0x05, 0x05, 0x00, 0x03, 0x07, 0x01, 0x01
        /*0010*/ 	.byte	0x02, 0x03, 0x00, 0x00, 0x02, 0x06, 0x01, 0x00, 0x04, 0x0b, 0x08, 0x00, 0x09, 0x00, 0x00, 0x00
        /*0020*/ 	.byte	0x00, 0x00, 0x00, 0x00


//--------------------- .nv.info._Z6MedianlPfS_S_ --------------------------
	.section	.nv.info._Z6MedianlPfS_S_,"",@"SHT_CUDA_INFO"
	.sectionflags	@""
	.align	4


	//----- nvinfo : EIATTR_CUDA_API_VERSION
	.align		4
        /*0000*/ 	.byte	0x04, 0x37
        /*0002*/ 	.short	(.L_19 - .L_18)
.L_18:
        /*0004*/ 	.word	0x00000082


	//----- nvinfo : EIATTR_KPARAM_INFO
	.align		4
.L_19:
        /*0008*/ 	.byte	0x04, 0x17
        /*000a*/ 	.short	(.L_21 - .L_20)
.L_20:
        /*000c*/ 	.word	0x00000000
        /*0010*/ 	.short	0x0003
        /*0012*/ 	.short	0x0018
        /*0014*/ 	.byte	0x00, 0xf5, 0x21, 0x00


	//----- nvinfo : EIATTR_KPARAM_INFO
	.align		4
.L_21:
        /*0018*/ 	.byte	0x04, 0x17
        /*001a*/ 	.short	(.L_23 - .L_22)
.L_22:
        /*001c*/ 	.word	0x00000000
        /*0020*/ 	.short	0x0002
        /*0022*/ 	.short	0x0010
        /*0024*/ 	.byte	0x00, 0xf5, 0x21, 0x00


	//----- nvinfo : EIATTR_KPARAM_INFO
	.align		4
.L_23:
        /*0028*/ 	.byte	0x04, 0x17
        /*002a*/ 	.short	(.L_25 - .L_24)
.L_24:
        /*002c*/ 	.word	0x00000000
        /*0030*/ 	.short	0x0001
        /*0032*/ 	.short	0x0008
        /*0034*/ 	.byte	0x00, 0xf5, 0x21, 0x00


	//----- nvinfo : EIATTR_KPARAM_INFO
	.align		4
.L_25:
        /*0038*/ 	.byte	0x04, 0x17
        /*003a*/ 	.short	(.L_27 - .L_26)
.L_26:
        /*003c*/ 	.word	0x00000000
        /*0040*/ 	.short	0x0000
        /*0042*/ 	.short	0x0000
        /*0044*/ 	.byte	0x00, 0xf0, 0x21, 0x00


	//----- nvinfo : EIATTR_SPARSE_MMA_MASK
	.align		4
.L_27:
        /*0048*/ 	.byte	0x03, 0x50
        /*004a*/ 	.short	0x0000


	//----- nvinfo : EIATTR_MAXREG_COUNT
	.align		4
        /*004c*/ 	.byte	0x03, 0x1b
        /*004e*/ 	.short	0x00ff


	//----- nvinfo : EIATTR_MERCURY_ISA_VERSION
	.align		4
        /*0050*/ 	.byte	0x03, 0x5f
        /*0052*/ 	.short	0x0101


	//----- nvinfo : EIATTR_VRC_CTA_INIT_COUNT
	.align		4
        /*0054*/ 	.byte	0x02, 0x4a
	.zero		1
	.zero		1


	//----- nvinfo : EIATTR_EXIT_INSTR_OFFSETS
	.align		4
        /*0058*/ 	.byte	0x04, 0x1c
        /*005a*/ 	.short	(.L_29 - .L_28)


	//   ....[0]....
.L_28:
        /*005c*/ 	.word	0x000000a0


	//   ....[1]....
        /*0060*/ 	.word	0x000000c0


	//   ....[2]....
        /*0064*/ 	.word	0x000000e0


	//   ....[3]....
        /*0068*/ 	.word	0x00000100


	//   ....[4]....
        /*006c*/ 	.word	0x00000120


	//   ....[5]....
        /*0070*/ 	.word	0x00000c60


	//----- nvinfo : EIATTR_CBANK_PARAM_SIZE
	.align		4
.L_29:
        /*0074*/ 	.byte	0x03, 0x19
        /*0076*/ 	.short	0x0020


	//----- nvinfo : EIATTR_PARAM_CBANK
	.align		4
        /*0078*/ 	.byte	0x04, 0x0a
        /*007a*/ 	.short	(.L_31 - .L_30)
	.align		4
.L_30:
        /*007c*/ 	.word	index@(.nv.constant0._Z6MedianlPfS_S_)
        /*0080*/ 	.short	0x0380
        /*0082*/ 	.short	0x0020


	//----- nvinfo : EIATTR_SW_WAR
	.align		4
.L_31:
        /*0084*/ 	.byte	0x04, 0x36
        /*0086*/ 	.short	(.L_33 - .L_32)
.L_32:
        /*0088*/ 	.word	0x00000008
.L_33:


//--------------------- .nv.info._Z4InitlPf       --------------------------
	.section	.nv.info._Z4InitlPf,"",@"SHT_CUDA_INFO"
	.sectionflags	@""
	.align	4


	//----- nvinfo : EIATTR_CUDA_API_VERSION
	.align		4
        /*0000*/ 	.byte	0x04, 0x37
        /*0002*/ 	.short	(.L_35 - .L_34)
.L_34:
        /*0004*/ 	.word	0x00000082


	//----- nvinfo : EIATTR_KPARAM_INFO
	.align		4
.L_35:
        /*0008*/ 	.byte	0x04, 0x17
        /*000a*/ 	.short	(.L_37 - .L_36)
.L_36:
        /*000c*/ 	.word	0x00000000
        /*0010*/ 	.short	0x0001
        /*0012*/ 	.short	0x0008
        /*0014*/ 	.byte	0x00, 0xf5, 0x21, 0x00


	//----- nvinfo : EIATTR_KPARAM_INFO
	.align		4
.L_37:
        /*0018*/ 	.byte	0x04, 0x17
        /*001a*/ 	.short	(.L_39 - .L_38)
.L_38:
        /*001c*/ 	.word	0x00000000
        /*0020*/ 	.short	0x0000
        /*0022*/ 	.short	0x0000
        /*0024*/ 	.byte	0x00, 0xf0, 0x21, 0x00


	//----- nvinfo : EIATTR_SPARSE_MMA_MASK
	.align		4
.L_39:
        /*0028*/ 	.byte	0x03, 0x50
        /*002a*/ 	.short	0x0000


	//----- nvinfo : EIATTR_MAXREG_COUNT
	.align		4
        /*002c*/ 	.byte	0x03, 0x1b
        /*002e*/ 	.short	0x00ff


	//----- nvinfo : EIATTR_MERCURY_ISA_VERSION
	.align		4
        /*0030*/ 	.byte	0x03, 0x5f
        /*0032*/ 	.short	0x0101


	//----- nvinfo : EIATTR_VRC_CTA_INIT_COUNT
	.align		4
        /*0034*/ 	.byte	0x02, 0x4a
	.zero		1
	.zero		1


	//----- nvinfo : EIATTR_EXIT_INSTR_OFFSETS
	.align		4
        /*0038*/ 	.byte	0x04, 0x1c
        /*003a*/ 	.short	(.L_41 - .L_40)


	//   ....[0]....
.L_40:
        /*003c*/ 	.word	0x000000b0


	//   ....[1]....
        /*0040*/ 	.word	0x00000120


	//----- nvinfo : EIATTR_CBANK_PARAM_SIZE
	.align		4
.L_41:
        /*0044*/ 	.byte	0x03, 0x19
        /*0046*/ 	.short	0x0010


	//----- nvinfo : EIATTR_PARAM_CBANK
	.align		4
        /*0048*/ 	.byte	0x04, 0x0a
        /*004a*/ 	.short	(.L_43 - .L_42)
	.align		4
.L_42:
        /*004c*/ 	.word	index@(.nv.constant0._Z4InitlPf)
        /*0050*/ 	.short	0x0380
        /*0052*/ 	.short	0x0010


	//----- nvinfo : EIATTR_SW_WAR
	.align		4
.L_43:
        /*0054*/ 	.byte	0x04, 0x36
        /*0056*/ 	.short	(.L_45 - .L_44)
.L_44:
        /*0058*/ 	.word	0x00000008
.L_45:


//--------------------- .nv.info._Z5Hellov        --------------------------
	.section	.nv.info._Z5Hellov,"",@"SHT_CUDA_INFO"
	.sectionflags	@""
	.align	4


	//----- nvinfo : EIATTR_CUDA_API_VERSION
	.align		4
        /*0000*/ 	.byte	0x04, 0x37
        /*0002*/ 	.short	(.L_47 - .L_46)
.L_46:
        /*0004*/ 	.word	0x00000082


	//----- nvinfo : EIATTR_SPARSE_MMA_MASK
	.align		4
.L_47:
        /*0008*/ 	.byte	0x03, 0x50
        /*000a*/ 	.short	0x0000


	//----- nvinfo : EIATTR_MAXREG_COUNT
	.align		4
        /*000c*/ 	.byte	0x03, 0x1b
        /*000e*/ 	.short	0x00ff


	//----- nvinfo : EIATTR_MERCURY_ISA_VERSION
	.align		4
        /*0010*/ 	.byte	0x03, 0x5f
        /*0012*/ 	.short	0x0101


	//----- nvinfo : EIATTR_VRC_CTA_INIT_COUNT
	.align		4
        /*0014*/ 	.byte	0x02, 0x4a
	.zero		1
	.zero		1


	//----- nvinfo : EIATTR_EXIT_INSTR_OFFSETS
	.align		4
        /*0018*/ 	.byte	0x04, 0x1c
        /*001a*/ 	.short	(.L_49 - .L_48)


	//   ....[0]....
.L_48:
        /*001c*/ 	.word	0x00000010


	//----- nvinfo : EIATTR_SW_WAR
	.align		4
.L_49:
        /*0020*/ 	.byte	0x04, 0x36
        /*0022*/ 	.short	(.L_51 - .L_50)
.L_50:
        /*0024*/ 	.word	0x00000008
.L_51:


//--------------------- .nv.callgraph             --------------------------
	.section	.nv.callgraph,"",@"SHT_CUDA_CALLGRAPH"
	.align	4
	.sectionentsize	8
	.align		4
        /*0000*/ 	.word	0x00000000
	.align		4
        /*0004*/ 	.word	0xffffffff
	.align		4
        /*0008*/ 	.word	0x00000000
	.align		4
        /*000c*/ 	.word	0xfffffffe
	.align		4
        /*0010*/ 	.word	0x00000000
	.align		4
        /*0014*/ 	.word	0xfffffffd
	.align		4
        /*0018*/ 	.word	0x00000000
	.align		4
        /*001c*/ 	.word	0xfffffffc


//--------------------- .text._Z6MedianlPfS_S_    --------------------------
	.section	.text._Z6MedianlPfS_S_,"ax",@progbits
	.align	128
        .global         _Z6MedianlPfS_S_
        .type           _Z6MedianlPfS_S_,@function
        .size           _Z6MedianlPfS_S_,(.L_x_5 - _Z6MedianlPfS_S_)
        .other          _Z6MedianlPfS_S_,@"STO_CUDA_ENTRY STV_DEFAULT"
_Z6MedianlPfS_S_:
.text._Z6MedianlPfS_S_:
[----:B------:R-:W-:Y:S01]  /*0000*/  LDC R1, c[0x0][0x37c] ;  /* 0x0000df00ff017b82 */ /* 0x000fe20000000800 */
[----:B------:R-:W0:Y:S01]  /*0010*/  S2R R3, SR_CTAID.X ;  /* 0x0000000000037919 */ /* 0x000e220000002500 */
[----:B------:R-:W0:Y:S01]  /*0020*/  LDCU UR4, c[0x0][0x360] ;  /* 0x00006c00ff0477ac */ /* 0x000e220008000800 */
[----:B------:R-:W1:Y:S01]  /*0030*/  S2R R2, SR_TID.X ;  /* 0x0000000000027919 */ /* 0x000e620000002100 */
[----:B------:R-:W2:Y:S01]  /*0040*/  LDCU.64 UR6, c[0x0][0x380] ;  /* 0x00007000ff0677ac */ /* 0x000ea20008000a00 */
[----:B0-----:R-:W-:-:S04]  /*0050*/  IMAD R19, R3, UR4, RZ ;  /* 0x0000000403137c24 */ /* 0x001fc8000f8e02ff */
[----:B-1----:R-:W-:-:S05]  /*0060*/  IMAD.IADD R0, R19, 0x1, R2 ;  /* 0x0000000113007824 */ /* 0x002fca00078e0202 */
[----:B--2---:R-:W-:Y:S02]  /*0070*/  ISETP.GE.U32.AND P0, PT, R0, UR6, PT ;  /* 0x0000000600007c0c */ /* 0x004fe4000bf06070 */
[----:B------:R-:W-:-:S04]  /*0080*/  SHF.R.S32.HI R5, RZ, 0x1f, R0 ;  /* 0x0000001fff057819 */ /* 0x000fc80000011400 */
[----:B------:R-:W-:-:S13]  /*0090*/  ISETP.GE.AND.EX P0, PT, R5, UR7, PT, P0 ;  /* 0x0000000705007c0c */ /* 0x000fda000bf06300 */
[----:B------:R-:W-:Y:S05]  /*00a0*/  @P0 EXIT ;  /* 0x000000000000094d */ /* 0x000fea0003800000 */
[----:B------:R-:W-:-:S13]  /*00b0*/  ISETP.NE.AND P0, PT, R3, RZ, PT ;  /* 0x000000ff0300720c */ /* 0x000fda0003f05270 */
[----:B------:R-:W-:Y:S05]  /*00c0*/  @!P0 EXIT ;  /* 0x000000000000894d */ /* 0x000fea0003800000 */
[----:B------:R-:W-:-:S13]  /*00d0*/  ISETP.NE.AND P0, PT, R3, 0x257, PT ;  /* 0x000002570300780c */ /* 0x000fda0003f05270 */
[----:B------:R-:W-:Y:S05]  /*00e0*/  @!P0 EXIT ;  /* 0x000000000000894d */ /* 0x000fea0003800000 */
[----:B------:R-:W-:-:S13]  /*00f0*/  ISETP.NE.AND P0, PT, R2, RZ, PT ;  /* 0x000000ff0200720c */ /* 0x000fda0003f05270 */
[----:B------:R-:W-:Y:S05]  /*0100*/  @!P0 EXIT ;  /* 0x000000000000894d */ /* 0x000fea0003800000 */
[----:B------:R-:W-:-:S13]  /*0110*/  ISETP.NE.AND P0, PT, R2, 0x257, PT ;  /* 0x000002570200780c */ /* 0x000fda0003f05270 */
[----:B------:R-:W-:Y:S05]  /*0120*/  @!P0 EXIT ;  /* 0x000000000000894d */ /* 0x000fea0003800000 */
[----:B------:R-:W0:Y:S01]  /*0130*/  LDCU.64 UR8, c[0x0][0x388] ;  /* 0x00007100ff0877ac */ /* 0x000e220008000a00 */
[C---:B------:R-:W-:Y:S01]  /*0140*/  IMAD.SHL.U32 R3, R0.reuse, 0x4, RZ ;  /* 0x0000000400037824 */ /* 0x040fe200078e00ff */
[----:B------:R-:W-:Y:S01]  /*0150*/  SHF.L.U64.HI R4, R0, 0x2, R5 ;  /* 0x0000000200047819 */ /* 0x000fe20000010205 */
[----:B------:R-:W1:Y:S01]  /*0160*/  LDC.64 R16, c[0x0][0x388] ;  /* 0x0000e200ff107b82 */ /* 0x000e620000000a00 */
[----:B------:R-:W2:Y:S02]  /*0170*/  LDCU.64 UR6, c[0x0][0x358] ;  /* 0x00006b00ff0677ac */ /* 0x000ea40008000a00 */
[----:B0-----:R-:W-:-:S04]  /*0180*/  IADD3 R12, P0, PT, R3, UR8, RZ ;  /* 0x00000008030c7c10 */ /* 0x001fc8000ff1e0ff */
[----:B------:R-:W-:-:S05]  /*0190*/  IADD3.X R13, PT, PT, R4, UR9, RZ, P0, !PT ;  /* 0x00000009040d7c10 */ /* 0x000fca00087fe4ff */
[----:B--2---:R-:W2:Y:S01]  /*01a0*/  LDG.E R5, desc[UR6][R12.64] ;  /* 0x000000060c057981 */ /* 0x004ea2000c1e1900 */
[----:B------:R-:W2:Y:S01]  /*01b0*/  LDC.64 R14, c[0x0][0x398] ;  /* 0x0000e600ff0e7b82 */ /* 0x000ea20000000a00 */
[----:B------:R-:W-:-:S05]  /*01c0*/  IADD3 R19, PT, PT, R2, -UR4, R19 ;  /* 0x8000000402137c10 */ /* 0x000fca000fffe013 */
[C-C-:B-1----:R-:W-:Y:S01]  /*01d0*/  IMAD.WIDE.U32 R8, R19.reuse, 0x4, R16.reuse ;  /* 0x0000000413087825 */ /* 0x142fe200078e0010 */
[----:B------:R-:W-:Y:S01]  /*01e0*/  IADD3 R7, PT, PT, R19, 0x1, RZ ;  /* 0x0000000113077810 */ /* 0x000fe20007ffe0ff */
[----:B--2---:R0:W-:Y:S04]  /*01f0*/  STG.E desc[UR6][R14.64], R5 ;  /* 0x000000050e007986 */ /* 0x0041e8000c101906 */
[----:B------:R-:W2:Y:S01]  /*0200*/  LDG.E R2, desc[UR6][R8.64] ;  /* 0x0000000608027981 */ /* 0x000ea2000c1e1900 */
[----:B------:R-:W-:-:S04]  /*0210*/  IMAD.WIDE.U32 R10, R7, 0x4, R16 ;  /* 0x00000004070a7825 */ /* 0x000fc800078e0010 */
[----:B------:R-:W-:Y:S01]  /*0220*/  VIADD R29, R7, UR4 ;  /* 0x00000004071d7c36 */ /* 0x000fe20008000000 */
[----:B--2---:R0:W-:Y:S04]  /*0230*/  STG.E desc[UR6][R14.64+0x4], R2 ;  /* 0x000004020e007986 */ /* 0x0041e8000c101906 */
[----:B------:R-:W2:Y:S01]  /*0240*/  LDG.E R6, desc[UR6][R10.64] ;  /* 0x000000060a067981 */ /* 0x000ea2000c1e1900 */
[----:B------:R-:W-:-:S04]  /*0250*/  IMAD.WIDE.U32 R20, R29, 0x4, R16 ;  /* 0x000000041d147825 */ /* 0x000fc800078e0010 */
[----:B------:R-:W-:Y:S01]  /*0260*/  VIADD R27, R29, UR4 ;  /* 0x000000041d1b7c36 */ /* 0x000fe20008000000 */
[----:B--2---:R0:W-:Y:S04]  /*0270*/  STG.E desc[UR6][R14.64+0x8], R6 ;  /* 0x000008060e007986 */ /* 0x0041e8000c101906 */
[----:B------:R-:W2:Y:S01]  /*0280*/  LDG.E R7, desc[UR6][R20.64] ;  /* 0x0000000614077981 */ /* 0x000ea2000c1e1900 */
[--C-:B------:R-:W-:Y:S01]  /*0290*/  IMAD.WIDE.U32 R22, R27, 0x4, R16.reuse ;  /* 0x000000041b167825 */ /* 0x100fe200078e0010 */
[----:B------:R-:W-:Y:S02]  /*02a0*/  IADD3 R25, PT, PT, R0, UR4, RZ ;  /* 0x0000000400197c10 */ /* 0x000fe4000fffe0ff */
[----:B--2---:R0:W-:Y:S04]  /*02b0*/  STG.E desc[UR6][R14.64+0xc], R7 ;  /* 0x00000c070e007986 */ /* 0x0041e8000c101906 */
[----:B------:R-:W2:Y:S01]  /*02c0*/  LDG.E R8, desc[UR6][R22.64] ;  /* 0x0000000616087981 */ /* 0x000ea2000c1e1900 */
[----:B------:R-:W-:-:S04]  /*02d0*/  IMAD.WIDE.U32 R24, R25, 0x4, R16 ;  /* 0x0000000419187825 */ /* 0x000fc800078e0010 */
[----:B------:R-:W-:Y:S02]  /*02e0*/  VIADD R27, R27, 0xfffffffe ;  /* 0xfffffffe1b1b7836 */ /* 0x000fe40000000000 */
[----:B------:R-:W-:Y:S01]  /*02f0*/  VIADD R21, R29, 0xfffffffe ;  /* 0xfffffffe1d157836 */ /* 0x000fe20000000000 */
[----:B------:R-:W-:Y:S01]  /*0300*/  IADD3 R19, PT, PT, R19, -0x1, RZ ;  /* 0xffffffff13137810 */ /* 0x000fe20007ffe0ff */
[----:B------:R0:W5:Y:S04]  /*0310*/  LDG.E R23, desc[UR6][R14.64+0x24] ;  /* 0x000024060e177981 */ /* 0x000168000c1e1900 */
[----:B--2---:R0:W-:Y:S04]  /*0320*/  STG.E desc[UR6][R14.64+0x10], R8 ;  /* 0x000010080e007986 */ /* 0x0041e8000c101906 */
[----:B------:R-:W2:Y:S01]  /*0330*/  LDG.E R9, desc[UR6][R24.64] ;  /* 0x0000000618097981 */ /* 0x000ea2000c1e1900 */
[----:B------:R-:W-:-:S03]  /*0340*/  IMAD.WIDE.U32 R26, R27, 0x4, R16 ;  /* 0x000000041b1a7825 */ /* 0x000fc600078e0010 */
        /* <DEDUP_REMOVED lines=8> */
[----:B------:R-:W-:-:S03]  /*03d0*/  UMOV UR4, URZ ;  /* 0x000000ff00047c82 */ /* 0x000fc60008000000 */
[----:B--2---:R0:W-:Y:S02]  /*03e0*/  STG.E desc[UR6][R14.64+0x20], R0 ;  /* 0x000020000e007986 */ /* 0x0041e4000c101906 */
.L_x_1:
[----:B------:R-:W-:Y:S01]  /*03f0*/  FSETP.GEU.AND P6, PT, R2, R5, PT ;  /* 0x000000050200720b */ /* 0x000fe20003fce000 */
[----:B------:R-:W-:Y:S01]  /*0400*/  IMAD.MOV.U32 R17, RZ, RZ, R2 ;  /* 0x000000ffff117224 */ /* 0x000fe200078e0002 */
[----:B------:R-:W-:Y:S01]  /*0410*/  MOV R28, R6 ;  /* 0x00000006001c7202 */ /* 0x000fe20000000f00 */
[----:B------:R-:W-:Y:S01]  /*0420*/  IMAD.MOV.U32 R29, RZ, RZ, R7 ;  /* 0x000000ffff1d7224 */ /* 0x000fe200078e0007 */
[----:B------:R-:W-:Y:S01]  /*0430*/  MOV R27, R9 ;  /* 0x00000009001b7202 */ /* 0x000fe20000000f00 */
[----:B------:R-:W-:Y:S01]  /*0440*/  IMAD.MOV.U32 R26, RZ, RZ, R8 ;  /* 0x000000ffff1a7224 */ /* 0x000fe200078e0008 */
[----:B------:R-:W-:Y:S01]  /*0450*/  UISETP.NE.AND UP0, UPT, UR4, 0x8, UPT ;  /* 0x000000080400788c */ /* 0x000fe2000bf05270 */
[----:B------:R-:W-:Y:S02]  /*0460*/  IMAD.MOV.U32 R24, RZ, RZ, R10 ;  /* 0x000000ffff187224 */ /* 0x000fe400078e000a */
[----:B------:R-:W-:-:S04]  /*0470*/  IMAD.MOV.U32 R25, RZ, RZ, R11 ;  /* 0x000000ffff197224 */ /* 0x000fc800078e000b */
[----:B------:R-:W-:Y:S01]  /*0480*/  @!P6 IMAD.MOV.U32 R17, RZ, RZ, R5 ;  /* 0x000000ffff11e224 */ /* 0x000fe200078e0005 */
[----:B------:R-:W1:Y:S04]  /*0490*/  @!P6 LDC.64 R20, c[0x0][0x398] ;  /* 0x0000e600ff14eb82 */ /* 0x000e680000000a00 */
[----:B------:R-:W-:-:S13]  /*04a0*/  FSETP.GEU.AND P0, PT, R6, R17, PT ;  /* 0x000000110600720b */ /* 0x000fda0003f0e000 */
[----:B------:R-:W-:Y:S01]  /*04b0*/  @!P0 IMAD.MOV.U32 R28, RZ, RZ, R17 ;  /* 0x000000ffff1c8224 */ /* 0x000fe200078e0011 */
[----:B------:R-:W2:Y:S04]  /*04c0*/  @!P0 LDC.64 R18, c[0x0][0x398] ;  /* 0x0000e600ff128b82 */ /* 0x000ea80000000a00 */
[-C--:B------:R-:W-:Y:S01]  /*04d0*/  FSETP.GEU.AND P1, PT, R7, R28.reuse, PT ;  /* 0x0000001c0700720b */ /* 0x080fe20003f2e000 */
[----:B-1----:R1:W-:Y:S04]  /*04e0*/  @!P6 STG.E desc[UR6][R20.64+0x4], R5 ;  /* 0x000004051400e986 */ /* 0x0023e8000c101906 */
[----:B------:R3:W-:Y:S08]  /*04f0*/  @!P6 STG.E desc[UR6][R20.64], R2 ;  /* 0x000000021400e986 */ /* 0x0007f0000c101906 */
[----:B------:R-:W-:Y:S01]  /*0500*/  @!P1 MOV R29, R28 ;  /* 0x0000001c001d9202 */ /* 0x000fe20000000f00 */
[----:B0-----:R-:W0:Y:S01]  /*0510*/  @!P1 LDC.64 R14, c[0x0][0x398] ;  /* 0x0000e600ff0e9b82 */ /* 0x001e220000000a00 */
[----:B-1----:R-:W-:-:S02]  /*0520*/  @!P6 IMAD.MOV.U32 R5, RZ, RZ, R2 ;  /* 0x000000ffff05e224 */ /* 0x002fc400078e0002 */
[----:B------:R-:W-:Y:S01]  /*0530*/  FSETP.GEU.AND P2, PT, R8, R29, PT ;  /* 0x0000001d0800720b */ /* 0x000fe20003f4e000 */
[----:B---3--:R-:W-:Y:S01]  /*0540*/  IMAD.MOV.U32 R2, RZ, RZ, R0 ;  /* 0x000000ffff027224 */ /* 0x008fe200078e0000 */
[----:B--2---:R-:W-:Y:S04]  /*0550*/  @!P0 STG.E desc[UR6][R18.64+0x4], R6 ;  /* 0x0000040612008986 */ /* 0x004fe8000c101906 */
[----:B------:R1:W-:Y:S07]  /*0560*/  @!P0 STG.E desc[UR6][R18.64+0x8], R17 ;  /* 0x0000081112008986 */ /* 0x0003ee000c101906 */
[----:B------:R-:W-:Y:S01]  /*0570*/  @!P2 IMAD.MOV.U32 R26, RZ, RZ, R29 ;  /* 0x000000ffff1aa224 */ /* 0x000fe200078e001d */
[----:B------:R-:W2:Y:S04]  /*0580*/  @!P2 LDC.64 R20, c[0x0][0x398] ;  /* 0x0000e600ff14ab82 */ /* 0x000ea80000000a00 */
[----:B------:R-:W-:Y:S01]  /*0590*/  FSETP.GEU.AND P3, PT, R9, R26, PT ;  /* 0x0000001a0900720b */ /* 0x000fe20003f6e000 */
[----:B-1----:R-:W-:Y:S01]  /*05a0*/  @!P0 IMAD.MOV.U32 R17, RZ, RZ, R6 ;  /* 0x000000ffff118224 */ /* 0x002fe200078e0006 */
[----:B0-----:R-:W-:Y:S04]  /*05b0*/  @!P1 STG.E desc[UR6][R14.64+0x8], R7 ;  /* 0x000008070e009986 */ /* 0x001fe8000c101906 */
[----:B------:R0:W-:Y:S07]  /*05c0*/  @!P1 STG.E desc[UR6][R14.64+0xc], R28 ;  /* 0x00000c1c0e009986 */ /* 0x0001ee000c101906 */
[----:B------:R-:W-:Y:S01]  /*05d0*/  @!P3 IMAD.MOV.U32 R27, RZ, RZ, R26 ;  /* 0x000000ffff1bb224 */ /* 0x000fe200078e001a */
[----:B------:R-:W1:Y:S04]  /*05e0*/  @!P3 LDC.64 R18, c[0x0][0x398] ;  /* 0x0000e600ff12bb82 */ /* 0x000e680000000a00 */
[-C--:B------:R-:W-:Y:S01]  /*05f0*/  FSETP.GEU.AND P4, PT, R10, R27.reuse, PT ;  /* 0x0000001b0a00720b */ /* 0x080fe20003f8e000 */
[----:B0-----:R-:W-:Y:S01]  /*0600*/  @!P1 IMAD.MOV.U32 R28, RZ, RZ, R7 ;  /* 0x000000ffff1c9224 */ /* 0x001fe200078e0007 */
[----:B--2---:R-:W-:Y:S04]  /*0610*/  @!P2 STG.E desc[UR6][R20.64+0xc], R8 ;  /* 0x00000c081400a986 */ /* 0x004fe8000c101906 */
[----:B------:R0:W-:Y:S07]  /*0620*/  @!P2 STG.E desc[UR6][R20.64+0x10], R29 ;  /* 0x0000101d1400a986 */ /* 0x0001ee000c101906 */
[----:B------:R-:W-:Y:S01]  /*0630*/  @!P4 MOV R24, R27 ;  /* 0x0000001b0018c202 */ /* 0x000fe20000000f00 */
[----:B------:R-:W2:Y:S03]  /*0640*/  @!P4 LDC.64 R14, c[0x0][0x398] ;  /* 0x0000e600ff0ecb82 */ /* 0x000ea60000000a00 */
[-C--:B------:R-:W-:Y:S01]  /*0650*/  FSETP.GEU.AND P5, PT, R11, R24.reuse, PT ;  /* 0x000000180b00720b */ /* 0x080fe20003fae000 */
[----:B0-----:R-:W-:Y:S01]  /*0660*/  @!P2 IMAD.MOV.U32 R29, RZ, RZ, R8 ;  /* 0x000000ffff1da224 */ /* 0x001fe200078e0008 */
[----:B-1----:R-:W-:Y:S04]  /*0670*/  @!P3 STG.E desc[UR6][R18.64+0x10], R9 ;  /* 0x000010091200b986 */ /* 0x002fe8000c101906 */
[----:B------:R0:W-:Y:S07]  /*0680*/  @!P3 STG.E desc[UR6][R18.64+0x14], R26 ;  /* 0x0000141a1200b986 */ /* 0x0001ee000c101906 */
[----:B------:R-:W-:-:S04]  /*0690*/  @!P5 MOV R25, R24 ;  /* 0x000000180019d202 */ /* 0x000fc80000000f00 */
[----:B------:R-:W-:Y:S01]  /*06a0*/  FSETP.GEU.AND P6, PT, R0, R25, PT ;  /* 0x000000190000720b */ /* 0x000fe20003fce000 */
[----:B0-----:R-:W0:Y:S01]  /*06b0*/  @!P5 LDC.64 R18, c[0x0][0x398] ;  /* 0x0000e600ff12db82 */ /* 0x001e220000000a00 */
[----:B------:R-:W-:Y:S01]  /*06c0*/  @!P3 MOV R26, R9 ;  /* 0x00000009001ab202 */ /* 0x000fe20000000f00 */
[----:B--2---:R-:W-:Y:S04]  /*06d0*/  @!P4 STG.E desc[UR6][R14.64+0x14], R10 ;  /* 0x0000140a0e00c986 */ /* 0x004fe8000c101906 */
[----:B------:R1:W-:Y:S06]  /*06e0*/  @!P4 STG.E desc[UR6][R14.64+0x18], R27 ;  /* 0x0000181b0e00c986 */ /* 0x0003ec000c101906 */
[----:B------:R-:W-:Y:S01]  /*06f0*/  @!P6 MOV R2, R25 ;  /* 0x000000190002e202 */ /* 0x000fe20000000f00 */
[----:B------:R-:W2:Y:S03]  /*0700*/  @!P6 LDC.64 R20, c[0x0][0x398] ;  /* 0x0000e600ff14eb82 */ /* 0x000ea60000000a00 */
[----:B-----5:R-:W-:Y:S01]  /*0710*/  FSETP.GEU.AND P0, PT, R23, R2, PT ;  /* 0x000000021700720b */ /* 0x020fe20003f0e000 */
[----:B------:R-:W-:-:S02]  /*0720*/  IMAD.MOV.U32 R22, RZ, RZ, R2 ;  /* 0x000000ffff167224 */ /* 0x000fc400078e0002 */
[----:B-1----:R-:W-:Y:S01]  /*0730*/  @!P4 IMAD.MOV.U32 R27, RZ, RZ, R10 ;  /* 0x000000ffff1bc224 */ /* 0x002fe200078e000a */
[----:B0-----:R-:W-:Y:S09]  /*0740*/  @!P5 STG.E desc[UR6][R18.64+0x18], R11 ;  /* 0x0000180b1200d986 */ /* 0x001ff2000c101906 */
[----:B------:R-:W0:Y:S01]  /*0750*/  @!P0 LDC.64 R14, c[0x0][0x398] ;  /* 0x0000e600ff0e8b82 */ /* 0x000e220000000a00 */
[----:B------:R1:W-:Y:S01]  /*0760*/  @!P5 STG.E desc[UR6][R18.64+0x1c], R24 ;  /* 0x00001c181200d986 */ /* 0x0003e2000c101906 */
[----:B------:R-:W-:-:S03]  /*0770*/  @!P0 IMAD.MOV.U32 R22, RZ, RZ, R23 ;  /* 0x000000ffff168224 */ /* 0x000fc600078e0017 */
[----:B--2---:R-:W-:Y:S04]  /*0780*/  @!P6 STG.E desc[UR6][R20.64+0x1c], R0 ;  /* 0x00001c001400e986 */ /* 0x004fe8000c101906 */
[----:B------:R2:W-:Y:S01]  /*0790*/  @!P6 STG.E desc[UR6][R20.64+0x20], R25 ;  /* 0x000020191400e986 */ /* 0x0005e2000c101906 */
[----:B-1----:R-:W-:-:S03]  /*07a0*/  @!P5 MOV R24, R11 ;  /* 0x0000000b0018d202 */ /* 0x002fc60000000f00 */
[----:B0-----:R-:W-:Y:S01]  /*07b0*/  @!P0 STG.E desc[UR6][R14.64+0x24], R2 ;  /* 0x000024020e008986 */ /* 0x001fe2000c101906 */
[----:B--2---:R-:W-:-:S03]  /*07c0*/  @!P6 IMAD.MOV.U32 R25, RZ, RZ, R0 ;  /* 0x000000ffff19e224 */ /* 0x004fc600078e0000 */
[----:B------:R0:W-:Y:S02]  /*07d0*/  @!P0 STG.E desc[UR6][R14.64+0x20], R23 ;  /* 0x000020170e008986 */ /* 0x0001e4000c101906 */
[----:B0-----:R-:W-:Y:S01]  /*07e0*/  @!P0 MOV R23, R2 ;  /* 0x0000000200178202 */ /* 0x001fe20000000f00 */
[----:B------:R-:W-:Y:S06]  /*07f0*/  BRA.U !UP0, `(.L_x_0) ;  /* 0x0000000508047547 */ /* 0x000fec000b800000 */
[----:B------:R-:W-:Y:S01]  /*0800*/  FSETP.GEU.AND P6, PT, R17, R5, PT ;  /* 0x000000051100720b */ /* 0x000fe20003fce000 */
[----:B------:R-:W-:Y:S01]  /*0810*/  IMAD.MOV.U32 R2, RZ, RZ, R17 ;  /* 0x000000ffff027224 */ /* 0x000fe200078e0011 */
[----:B------:R-:W-:Y:S01]  /*0820*/  MOV R6, R28 ;  /* 0x0000001c00067202 */ /* 0x000fe20000000f00 */
[----:B------:R-:W-:Y:S01]  /*0830*/  IMAD.MOV.U32 R7, RZ, RZ, R29 ;  /* 0x000000ffff077224 */ /* 0x000fe200078e001d */
[----:B------:R-:W-:Y:S01]  /*0840*/  MOV R9, R27 ;  /* 0x0000001b00097202 */ /* 0x000fe20000000f00 */
[----:B------:R-:W-:Y:S01]  /*0850*/  IMAD.MOV.U32 R8, RZ, RZ, R26 ;  /* 0x000000ffff087224 */ /* 0x000fe200078e001a */
[----:B------:R-:W-:Y:S01]  /*0860*/  UIADD3 UR4, UPT, UPT, UR4, 0x2, URZ ;  /* 0x0000000204047890 */ /* 0x000fe2000fffe0ff */
[----:B------:R-:W-:Y:S02]  /*0870*/  IMAD.MOV.U32 R10, RZ, RZ, R24 ;  /* 0x000000ffff0a7224 */ /* 0x000fe400078e0018 */
[----:B------:R-:W-:Y:S02]  /*0880*/  IMAD.MOV.U32 R11, RZ, RZ, R25 ;  /* 0x000000ffff0b7224 */ /* 0x000fe400078e0019 */
[----:B------:R-:W-:-:S02]  /*0890*/  IMAD.MOV.U32 R0, RZ, RZ, R22 ;  /* 0x000000ffff007224 */ /* 0x000fc400078e0016 */
[----:B------:R-:W-:Y:S01]  /*08a0*/  @!P6 IMAD.MOV.U32 R2, RZ, RZ, R5 ;  /* 0x000000ffff02e224 */ /* 0x000fe200078e0005 */
[----:B------:R-:W0:Y:S04]  /*08b0*/  @!P6 LDC.64 R20, c[0x0][0x398] ;  /* 0x0000e600ff14eb82 */ /* 0x000e280000000a00 */
[----:B------:R-:W-:-:S13]  /*08c0*/  FSETP.GEU.AND P0, PT, R28, R2, PT ;  /* 0x000000021c00720b */ /* 0x000fda0003f0e000 */
[----:B------:R-:W-:Y:S01]  /*08d0*/  @!P0 IMAD.MOV.U32 R6, RZ, RZ, R2 ;  /* 0x000000ffff068224 */ /* 0x000fe200078e0002 */
[----:B------:R-:W1:Y:S04]  /*08e0*/  @!P0 LDC.64 R14, c[0x0][0x398] ;  /* 0x0000e600ff0e8b82 */ /* 0x000e680000000a00 */
[-C--:B------:R-:W-:Y:S01]  /*08f0*/  FSETP.GEU.AND P1, PT, R29, R6.reuse, PT ;  /* 0x000000061d00720b */ /* 0x080fe20003f2e000 */
[----:B0-----:R0:W-:Y:S04]  /*0900*/  @!P6 STG.E desc[UR6][R20.64+0x4], R5 ;  /* 0x000004051400e986 */ /* 0x0011e8000c101906 */
[----:B------:R2:W-:Y:S08]  /*0910*/  @!P6 STG.E desc[UR6][R20.64], R17 ;  /* 0x000000111400e986 */ /* 0x0005f0000c101906 */
[----:B------:R-:W-:Y:S01]  /*0920*/  @!P1 MOV R7, R6 ;  /* 0x0000000600079202 */ /* 0x000fe20000000f00 */
[----:B0-----:R-:W-:Y:S01]  /*0930*/  @!P6 IMAD.MOV.U32 R5, RZ, RZ, R17 ;  /* 0x000000ffff05e224 */ /* 0x001fe200078e0011 */
[----:B------:R-:W0:Y:S02]  /*0940*/  @!P1 LDC.64 R18, c[0x0][0x398] ;  /* 0x0000e600ff129b82 */ /* 0x000e240000000a00 */
[----:B------:R-:W-:Y:S01]  /*0950*/  FSETP.GEU.AND P2, PT, R26, R7, PT ;  /* 0x000000071a00720b */ /* 0x000fe20003f4e000 */
[----:B-1----:R-:W-:Y:S04]  /*0960*/  @!P0 STG.E desc[UR6][R14.64+0x4], R28 ;  /* 0x0000041c0e008986 */ /* 0x002fe8000c101906 */
[----:B------:R1:W-:Y:S08]  /*0970*/  @!P0 STG.E desc[UR6][R14.64+0x8], R2 ;  /* 0x000008020e008986 */ /* 0x0003f0000c101906 */
[----:B------:R-:W-:Y:S01]  /*0980*/  @!P2 IMAD.MOV.U32 R8, RZ, RZ, R7 ;  /* 0x000000ffff08a224 */ /* 0x000fe200078e0007 */
[----:B--2---:R-:W2:Y:S04]  /*0990*/  @!P2 LDC.64 R16, c[0x0][0x398] ;  /* 0x0000e600ff10ab82 */ /* 0x004ea80000000a00 */
[----:B------:R-:W-:Y:S01]  /*09a0*/  FSETP.GEU.AND P3, PT, R27, R8, PT ;  /* 0x000000081b00720b */ /* 0x000fe20003f6e000 */
[----:B-1----:R-:W-:Y:S01]  /*09b0*/  @!P0 IMAD.MOV.U32 R2, RZ, RZ, R28 ;  /* 0x000000ffff028224 */ /* 0x002fe200078e001c */
[----:B0-----:R-:W-:Y:S04]  /*09c0*/  @!P1 STG.E desc[UR6][R18.64+0x8], R29 ;  /* 0x0000081d12009986 */ /* 0x001fe8000c101906 */
[----:B------:R0:W-:Y:S07]  /*09d0*/  @!P1 STG.E desc[UR6][R18.64+0xc], R6 ;  /* 0x00000c0612009986 */ /* 0x0001ee000c101906 */
[----:B------:R-:W-:Y:S01]  /*09e0*/  @!P3 IMAD.MOV.U32 R9, RZ, RZ, R8 ;  /* 0x000000ffff09b224 */ /* 0x000fe200078e0008 */
[----:B------:R-:W1:Y:S04]  /*09f0*/  @!P3 LDC.64 R14, c[0x0][0x398] ;  /* 0x0000e600ff0ebb82 */ /* 0x000e680000000a00 */
[----:B------:R-:W-:Y:S01]  /*0a00*/  FSETP.GEU.AND P4, PT, R24, R9, PT ;  /* 0x000000091800720b */ /* 0x000fe20003f8e000 */
[----:B--2---:R-:W-:Y:S01]  /*0a10*/  @!P2 STG.E desc[UR6][R16.64+0xc], R26 ;  /* 0x00000c1a1000a986 */ /* 0x004fe2000c101906 */
[----:B0-----:R-:W-:-:S03]  /*0a20*/  @!P1 IMAD.MOV.U32 R6, RZ, RZ, R29 ;  /* 0x000000ffff069224 */ /* 0x001fc600078e001d */
[----:B------:R0:W-:Y:S08]  /*0a30*/  @!P2 STG.E desc[UR6][R16.64+0x10], R7 ;  /* 0x000010071000a986 */ /* 0x0001f0000c101906 */
        /* <DEDUP_REMOVED lines=14> */
[-C--:B------:R-:W-:Y:S01]  /*0b20*/  FSETP.GEU.AND P0, PT, R23, R0.reuse, PT ;  /* 0x000000001700720b */ /* 0x080fe20003f0e000 */
[----:B-1----:R-:W-:Y:S01]  /*0b30*/  @!P4 IMAD.MOV.U32 R9, RZ, RZ, R24 ;  /* 0x000000ffff09c224 */ /* 0x002fe200078e0018 */
[----:B0-----:R-:W-:Y:S11]  /*0b40*/  @!P5 STG.E desc[UR6][R14.64+0x18], R25 ;  /* 0x000018190e00d986 */ /* 0x001ff6000c101906 */
[----:B------:R-:W0:Y:S01]  /*0b50*/  @!P0 LDC.64 R18, c[0x0][0x398] ;  /* 0x0000e600ff128b82 */ /* 0x000e220000000a00 */
[----:B------:R1:W-:Y:S01]  /*0b60*/  @!P5 STG.E desc[UR6][R14.64+0x1c], R10 ;  /* 0x00001c0a0e00d986 */ /* 0x0003e2000c101906 */
[----:B------:R-:W-:-:S03]  /*0b70*/  @!P0 MOV R20, R0 ;  /* 0x0000000000148202 */ /* 0x000fc60000000f00 */
[----:B--2---:R-:W-:Y:S04]  /*0b80*/  @!P6 STG.E desc[UR6][R16.64+0x1c], R22 ;  /* 0x00001c161000e986 */ /* 0x004fe8000c101906 */
[----:B------:R2:W-:Y:S01]  /*0b90*/  @!P6 STG.E desc[UR6][R16.64+0x20], R11 ;  /* 0x0000200b1000e986 */ /* 0x0005e2000c101906 */
[----:B-1----:R-:W-:-:S03]  /*0ba0*/  @!P5 IMAD.MOV.U32 R10, RZ, RZ, R25 ;  /* 0x000000ffff0ad224 */ /* 0x002fc600078e0019 */
[----:B0-----:R0:W-:Y:S01]  /*0bb0*/  @!P0 STG.E desc[UR6][R18.64+0x24], R0 ;  /* 0x0000240012008986 */ /* 0x0011e2000c101906 */
[----:B--2---:R-:W-:-:S03]  /*0bc0*/  @!P6 MOV R11, R22 ;  /* 0x00000016000be202 */ /* 0x004fc60000000f00 */
[----:B------:R1:W-:Y:S01]  /*0bd0*/  @!P0 STG.E desc[UR6][R18.64+0x20], R23 ;  /* 0x0000201712008986 */ /* 0x0003e2000c101906 */
[----:B0-----:R-:W-:Y:S01]  /*0be0*/  @!P0 IMAD.MOV.U32 R0, RZ, RZ, R23 ;  /* 0x000000ffff008224 */ /* 0x001fe200078e0017 */
[----:B-1----:R-:W-:Y:S01]  /*0bf0*/  @!P0 MOV R23, R20 ;  /* 0x0000001400178202 */ /* 0x002fe20000000f00 */
[----:B------:R-:W-:Y:S06]  /*0c00*/  BRA `(.L_x_1) ;  /* 0xfffffff400f87947 */ /* 0x000fec000383ffff */
.L_x_0:
[----:B------:R-:W0:Y:S02]  /*0c10*/  LDCU.64 UR4, c[0x0][0x390] ;  /* 0x00007200ff0477ac */ /* 0x000e240008000a00 */
[----:B0-----:R-:W-:-:S04]  /*0c20*/  IADD3 R2, P0, PT, R3, UR4, RZ ;  /* 0x0000000403027c10 */ /* 0x001fc8000ff1e0ff */
[----:B------:R-:W-:-:S05]  /*0c30*/  IADD3.X R3, PT, PT, R4, UR5, RZ, P0, !PT ;  /* 0x0000000504037c10 */ /* 0x000fca00087fe4ff */
[----:B------:R-:W-:Y:S04]  /*0c40*/  STG.E desc[UR6][R2.64], R26 ;  /* 0x0000001a02007986 */ /* 0x000fe8000c101906 */
[----:B------:R-:W-:Y:S01]  /*0c50*/  STG.E desc[UR6][R12.64], R26 ;  /* 0x0000001a0c007986 */ /* 0x000fe2000c101906 */
[----:B------:R-:W-:Y:S05]  /*0c60*/  EXIT ;  /* 0x000000000000794d */ /* 0x000fea0003800000 */
.L_x_2:
[----:B------:R-:W-:-:S00]  /*0c70*/  BRA `(.L_x_2) ;  /* 0xfffffffc00fc7947 */ /* 0x000fc0000383ffff */
[----:B------:R-:W-:-:S00]  /*0c80*/  NOP ;  /* 0x0000000000007918 */ /* 0x000fc00000000000 */
[----:B------:R-:W-:-:S00]  /*0c90*/  NOP ;  /* 0x0000000000007918 */ /* 0x000fc00000000000 */
[----:B------:R-:W-:-:S00]  /*0ca0*/  NOP ;  /* 0x0000000000007918 */ /* 0x000fc00000000000 */
[----:B------:R-:W-:-:S00]  /*0cb0*/  NOP ;  /* 0x0000000000007918 */ /* 0x000fc00000000000 */
[----:B------:R-:W-:-:S00]  /*0cc0*/  NOP ;  /* 0x0000000000007918 */ /* 0x000fc00000000000 */
[----:B------:R-:W-:-:S00]  /*0cd0*/  NOP ;  /* 0x0000000000007918 */ /* 0x000fc00000000000 */
[----:B------:R-:W-:-:S00]  /*0ce0*/  NOP ;  /* 0x0000000000007918 */ /* 0x000fc00000000000 */
[----:B------:R-:W-:-:S00]  /*0cf0*/  NOP ;  /* 0x0000000000007918 */ /* 0x000fc00000000000 */
.L_x_5:


//--------------------- .text._Z4InitlPf          --------------------------
	.section	.text._Z4InitlPf,"ax",@progbits
	.align	128
        .global         _Z4InitlPf
        .type           _Z4InitlPf,@function
        .size           _Z4InitlPf,(.L_x_6 - _Z4InitlPf)
        .other          _Z4InitlPf,@"STO_CUDA_ENTRY STV_DEFAULT"
_Z4InitlPf:
.text._Z4InitlPf:
[----:B------:R-:W-:Y:S01]  /*0000*/  LDC R1, c[0x0][0x37c] ;  /* 0x0000df00ff017b82 */ /* 0x000fe20000000800 */
[----:B------:R-:W0:Y:S01]  /*0010*/  S2R R0, SR_TID.Z ;  /* 0x0000000000007919 */ /* 0x000e220000002300 */
[----:B------:R-:W1:Y:S01]  /*0020*/  LDCU UR4, c[0x0][0x360] ;  /* 0x00006c00ff0477ac */ /* 0x000e620008000800 */
[----:B------:R-:W0:Y:S01]  /*0030*/  S2R R3, SR_TID.Y ;  /* 0x0000000000037919 */ /* 0x000e220000002200 */
[----:B------:R-:W0:Y:S01]  /*0040*/  LDCU UR5, c[0x0][0x364] ;  /* 0x00006c80ff0577ac */ /* 0x000e220008000800 */
[----:B------:R-:W1:Y:S01]  /*0050*/  S2R R5, SR_TID.X ;  /* 0x0000000000057919 */ /* 0x000e620000002100 */
[----:B------:R-:W2:Y:S01]  /*0060*/  LDCU.64 UR6, c[0x0][0x380] ;  /* 0x00007000ff0677ac */ /* 0x000ea20008000a00 */
[----:B0-----:R-:W-:-:S04]  /*0070*/  IMAD R0, R0, UR5, R3 ;  /* 0x0000000500007c24 */ /* 0x001fc8000f8e0203 */
[----:B-1----:R-:W-:-:S05]  /*0080*/  IMAD R0, R0, UR4, R5 ;  /* 0x0000000400007c24 */ /* 0x002fca000f8e0205 */
[----:B--2---:R-:W-:-:S04]  /*0090*/  ISETP.GE.U32.AND P0, PT, R0, UR6, PT ;  /* 0x0000000600007c0c */ /* 0x004fc8000bf06070 */
[----:B------:R-:W-:-:S13]  /*00a0*/  ISETP.GE.AND.EX P0, PT, RZ, UR7, PT, P0 ;  /* 0x00000007ff007c0c */ /* 0x000fda000bf06300 */
[----:B------:R-:W-:Y:S05]  /*00b0*/  @P0 EXIT ;  /* 0x000000000000094d */ /* 0x000fea0003800000 */
[----:B------:R-:W0:Y:S01]  /*00c0*/  LDCU.64 UR6, c[0x0][0x388] ;  /* 0x00007100ff0677ac */ /* 0x000e220008000a00 */
[----:B------:R-:W-:Y:S01]  /*00d0*/  I2FP.F32.U32 R5, R0 ;  /* 0x0000000000057245 */ /* 0x000fe20000201000 */
[----:B------:R-:W1:Y:S01]  /*00e0*/  LDCU.64 UR4, c[0x0][0x358] ;  /* 0x00006b00ff0477ac */ /* 0x000e620008000a00 */
[----:B0-----:R-:W-:-:S04]  /*00f0*/  LEA R2, P0, R0, UR6, 0x2 ;  /* 0x0000000600027c11 */ /* 0x001fc8000f8010ff */
[----:B------:R-:W-:-:S05]  /*0100*/  LEA.HI.X R3, R0, UR7, RZ, 0x2, P0 ;  /* 0x0000000700037c11 */ /* 0x000fca00080f14ff */
[----:B-1----:R-:W-:Y:S01]  /*0110*/  STG.E desc[UR4][R2.64], R5 ;  /* 0x0000000502007986 */ /* 0x002fe2000c101904 */
[----:B------:R-:W-:Y:S05]  /*0120*/  EXIT ;  /* 0x000000000000794d */ /* 0x000fea0003800000 */
.L_x_3:
        /* <DEDUP_REMOVED lines=13> */
.L_x_6:


//--------------------- .text._Z5Hellov           --------------------------
	.section	.text._Z5Hellov,"ax",@progbits
	.align	128
        .global         _Z5Hellov
        .type           _Z5Hellov,@function
        .size           _Z5Hellov,(.L_x_7 - _Z5Hellov)
        .other          _Z5Hellov,@"STO_CUDA_ENTRY STV_DEFAULT"
_Z5Hellov:
.text._Z5Hellov:
[----:B------:R-:W-:Y:S01]  /*0000*/  LDC R1, c[0x0][0x37c] ;  /* 0x0000df00ff017b82 */ /* 0x000fe20000000800 */
[----:B------:R-:W-:Y:S05]  /*0010*/  EXIT ;  /* 0x000000000000794d */ /* 0x000fea0003800000 */
.L_x_4:
        /* <DEDUP_REMOVED lines=14> */
.L_x_7:


//--------------------- .nv.shared.reserved.0     --------------------------
	.section	.nv.shared.reserved.0,"aw",@nobits
	.weak		__nv_reservedSMEM_offset_0_alias
	.size		__nv_reservedSMEM_offset_0_alias, 0, 64
	.other		__nv_reservedSMEM_offset_0_alias,@"STO_CUDA_RESERVED_SHARED STV_DEFAULT"
__nv_reservedSMEM_offset_0_alias:
	.zero		0
	.zero		64


//--------------------- .nv.constant0._Z6MedianlPfS_S_ --------------------------
	.section	.nv.constant0._Z6MedianlPfS_S_,"a",@progbits
	.sectionflags	@""
	.align	4
.nv.constant0._Z6MedianlPfS_S_:
	.zero		928


//--------------------- .nv.constant0._Z4InitlPf  --------------------------
	.section	.nv.constant0._Z4InitlPf,"a",@progbits
	.sectionflags	@""
	.align	4
.nv.constant0._Z4InitlPf:
	.zero		912


//--------------------- .nv.constant0._Z5Hellov   --------------------------
	.section	.nv.constant0._Z5Hellov,"a",@progbits
	.sectionflags	@""
	.align	4
.nv.constant0._Z5Hellov:
	.zero		896


//--------------------- SYMBOLS --------------------------

	.type		.nv.reservedSmem.offset0,@object
	.size		.nv.reservedSmem.offset0,0x4
